	.headerflags	@"EF_CUDA_TEXMODE_UNIFIED EF_CUDA_64BIT_ADDRESS EF_CUDA_ACCELERATORS EF_CUDA_SM90 EF_CUDA_VIRTUAL_SM(EF_CUDA_SM90)"
	.elftype	@"ET_EXEC"


//--------------------- .nv.info                  --------------------------
	.section	.nv.info,"",@"SHT_CUDA_INFO"
	.align	4


	//----- nvinfo : EIATTR_REGCOUNT
	.align		4
        /*0000*/ 	.byte	0x04, 0x2f
        /*0002*/ 	.short	(.L_3 - .L_2)
	.align		4
.L_2:
        /*0004*/ 	.word	index@(triton_poi_fused__native_batch_norm_legit_no_training_relu_19)
        /*0008*/ 	.word	0x00000026


	//----- nvinfo : EIATTR_MIN_STACK_SIZE
	.align		4
.L_3:
        /*000c*/ 	.byte	0x04, 0x12
        /*000e*/ 	.short	(.L_5 - .L_4)
	.align		4
.L_4:
        /*0010*/ 	.word	index@(triton_poi_fused__native_batch_norm_legit_no_training_relu_19)
        /*0014*/ 	.word	0x00000000


	//----- nvinfo : EIATTR_FRAME_SIZE
	.align		4
.L_5:
        /*0018*/ 	.byte	0x04, 0x11
        /*001a*/ 	.short	(.L_7 - .L_6)
	.align		4
.L_6:
        /*001c*/ 	.word	index@(triton_poi_fused__native_batch_norm_legit_no_training_relu_19)
        /*0020*/ 	.word	0x00000000


	//----- nvinfo : EIATTR_MIN_STACK_SIZE
	.align		4
.L_7:
        /*0024*/ 	.byte	0x04, 0x12
        /*0026*/ 	.short	(.L_9 - .L_8)
	.align		4
.L_8:
        /*0028*/ 	.word	index@(triton_poi_fused__native_batch_norm_legit_no_training_relu_19)
        /*002c*/ 	.word	0x00000000
.L_9:


//--------------------- .nv.info.triton_poi_fused__native_batch_norm_legit_no_training_relu_19 --------------------------
	.section	.nv.info.triton_poi_fused__native_batch_norm_legit_no_training_relu_19,"",@"SHT_CUDA_INFO"
	.sectionflags	@""
	.align	4


	//----- nvinfo : EIATTR_CUDA_API_VERSION
	.align		4
        /*0000*/ 	.byte	0x04, 0x37
        /*0002*/ 	.short	(.L_11 - .L_10)
.L_10:
        /*0004*/ 	.word	0x0000007c


	//----- nvinfo : EIATTR_KPARAM_INFO
	.align		4
.L_11:
        /*0008*/ 	.byte	0x04, 0x17
        /*000a*/ 	.short	(.L_13 - .L_12)
.L_12:
        /*000c*/ 	.word	0x00000000
        /*0010*/ 	.short	0x0006
        /*0012*/ 	.short	0x0030
        /*0014*/ 	.byte	0x00, 0xf0, 0x11, 0x00


	//----- nvinfo : EIATTR_KPARAM_INFO
	.align		4
.L_13:
        /*0018*/ 	.byte	0x04, 0x17
        /*001a*/ 	.short	(.L_15 - .L_14)
.L_14:
        /*001c*/ 	.word	0x00000000
        /*0020*/ 	.short	0x0005
        /*0022*/ 	.short	0x0028
        /*0024*/ 	.byte	0x00, 0xf4, 0x21, 0x00


	//----- nvinfo : EIATTR_KPARAM_INFO
	.align		4
.L_15:
        /*0028*/ 	.byte	0x04, 0x17
        /*002a*/ 	.short	(.L_17 - .L_16)
.L_16:
        /*002c*/ 	.word	0x00000000
        /*0030*/ 	.short	0x0004
        /*0032*/ 	.short	0x0020
        /*0034*/ 	.byte	0x00, 0xf4, 0x21, 0x00


	//----- nvinfo : EIATTR_KPARAM_INFO
	.align		4
.L_17:
        /*0038*/ 	.byte	0x04, 0x17
        /*003a*/ 	.short	(.L_19 - .L_18)
.L_18:
        /*003c*/ 	.word	0x00000000
        /*0040*/ 	.short	0x0003
        /*0042*/ 	.short	0x0018
        /*0044*/ 	.byte	0x00, 0xf4, 0x21, 0x00


	//----- nvinfo : EIATTR_KPARAM_INFO
	.align		4
.L_19:
        /*0048*/ 	.byte	0x04, 0x17
        /*004a*/ 	.short	(.L_21 - .L_20)
.L_20:
        /*004c*/ 	.word	0x00000000
        /*0050*/ 	.short	0x0002
        /*0052*/ 	.short	0x0010
        /*0054*/ 	.byte	0x00, 0xf4, 0x21, 0x00


	//----- nvinfo : EIATTR_KPARAM_INFO
	.align		4
.L_21:
        /*0058*/ 	.byte	0x04, 0x17
        /*005a*/ 	.short	(.L_23 - .L_22)
.L_22:
        /*005c*/ 	.word	0x00000000
        /*0060*/ 	.short	0x0001
        /*0062*/ 	.short	0x0008
        /*0064*/ 	.byte	0x00, 0xf4, 0x21, 0x00


	//----- nvinfo : EIATTR_KPARAM_INFO
	.align		4
.L_23:
        /*0068*/ 	.byte	0x04, 0x17
        /*006a*/ 	.short	(.L_25 - .L_24)
.L_24:
        /*006c*/ 	.word	0x00000000
        /*0070*/ 	.short	0x0000
        /*0072*/ 	.short	0x0000
        /*0074*/ 	.byte	0x00, 0xf4, 0x21, 0x00


	//----- nvinfo : EIATTR_SPARSE_MMA_MASK
	.align		4
.L_25:
        /*0078*/ 	.byte	0x03, 0x50
        /*007a*/ 	.short	0x0000


	//----- nvinfo : EIATTR_MAXREG_COUNT
	.align		4
        /*007c*/ 	.byte	0x03, 0x1b
        /*007e*/ 	.short	0x00ff


	//----- nvinfo : EIATTR_EXIT_INSTR_OFFSETS
	.align		4
        /*0080*/ 	.byte	0x04, 0x1c
        /*0082*/ 	.short	(.L_27 - .L_26)


	//   ....[0]....
.L_26:
        /*0084*/ 	.word	0x00000a50


	//----- nvinfo : EIATTR_REQNTID
	.align		4
.L_27:
        /*0088*/ 	.byte	0x04, 0x10
        /*008a*/ 	.short	(.L_29 - .L_28)
.L_28:
        /*008c*/ 	.word	0x00000080
        /*0090*/ 	.word	0x00000001
        /*0094*/ 	.word	0x00000001


	//----- nvinfo : EIATTR_CBANK_PARAM_SIZE
	.align		4
.L_29:
        /*0098*/ 	.byte	0x03, 0x19
        /*009a*/ 	.short	0x0034


	//----- nvinfo : EIATTR_PARAM_CBANK
	.align		4
        /*009c*/ 	.byte	0x04, 0x0a
        /*009e*/ 	.short	(.L_31 - .L_30)
	.align		4
.L_30:
        /*00a0*/ 	.word	index@(.nv.constant0.triton_poi_fused__native_batch_norm_legit_no_training_relu_19)
        /*00a4*/ 	.short	0x0210
        /*00a6*/ 	.short	0x0034


	//----- nvinfo : EIATTR_SW_WAR
	.align		4
.L_31:
        /*00a8*/ 	.byte	0x04, 0x36
        /*00aa*/ 	.short	(.L_33 - .L_32)
.L_32:
        /*00ac*/ 	.word	0x00000008
.L_33:


//--------------------- .nv.callgraph             --------------------------
	.section	.nv.callgraph,"",@"SHT_CUDA_CALLGRAPH"
	.align	4
	.sectionentsize	8
	.align		4
        /*0000*/ 	.word	0x00000000
	.align		4
        /*0004*/ 	.word	0xffffffff
	.align		4
        /*0008*/ 	.word	0x00000000
	.align		4
        /*000c*/ 	.word	0xfffffffe
	.align		4
        /*0010*/ 	.word	0x00000000
	.align		4
        /*0014*/ 	.word	0xfffffffd
	.align		4
        /*0018*/ 	.word	0x00000000
	.align		4
        /*001c*/ 	.word	0xfffffffc


//--------------------- .nv.constant4             --------------------------
	.section	.nv.constant4,"a",@progbits
	.align	8
	.align		8
.nv.constant4:
        /*0000*/ 	.dword	_$_str
	.align		8
        /*0008*/ 	.dword	_$_str_$_2


//--------------------- .text.triton_poi_fused__native_batch_norm_legit_no_training_relu_19 --------------------------
	.section	.text.triton_poi_fused__native_batch_norm_legit_no_training_relu_19,"ax",@progbits
	.align	128
        .global         triton_poi_fused__native_batch_norm_legit_no_training_relu_19
        .type           triton_poi_fused__native_batch_norm_legit_no_training_relu_19,@function
        .size           triton_poi_fused__native_batch_norm_legit_no_training_relu_19,(.L_x_1 - triton_poi_fused__native_batch_norm_legit_no_training_relu_19)
        .other          triton_poi_fused__native_batch_norm_legit_no_training_relu_19,@"STO_CUDA_ENTRY STV_DEFAULT"
triton_poi_fused__native_batch_norm_legit_no_training_relu_19:
.text.triton_poi_fused__native_batch_norm_legit_no_training_relu_19:
[----:B------:R-:W-:Y:S01]  /*0000*/  LDC R1, c[0x0][0x28] ;  /* 0x00000a00ff017b82 */ /* 0x000fe20000000800 */
[----:B------:R-:W1:Y:S07]  /*0010*/  S2R R0, SR_TID.X ;  /* 0x0000000000007919 */ /* 0x000e6e0000002100 */
[----:B------:R-:W2:Y:S01]  /*0020*/  LDC.64 R16, c[0x0][0x220] ;  /* 0x00008800ff107b82 */ /* 0x000ea20000000a00 */
[----:B------:R-:W-:Y:S01]  /*0030*/  ULDC.64 UR4, c[0x0][0x208] ;  /* 0x0000820000047ab9 */ /* 0x000fe20000000a00 */
[----:B------:R-:W3:Y:S06]  /*0040*/  S2R R3, SR_CTAID.X ;  /* 0x0000000000037919 */ /* 0x000eec0000002500 */
[----:B------:R-:W4:Y:S08]  /*0050*/  LDC.64 R20, c[0x0][0x218] ;  /* 0x00008600ff147b82 */ /* 0x000f300000000a00 */
[----:B------:R-:W5:Y:S08]  /*0060*/  LDC.64 R22, c[0x0][0x210] ;  /* 0x00008400ff167b82 */ /* 0x000f700000000a00 */
[----:B------:R-:W5:Y:S01]  /*0070*/  LDC.64 R32, c[0x0][0x230] ;  /* 0x00008c00ff207b82 */ /* 0x000f620000000a00 */
[----:B-1----:R-:W-:-:S04]  /*0080*/  SHF.L.U32 R0, R0, 0x2, RZ ;  /* 0x0000000200007819 */ /* 0x002fc800000006ff */
[----:B------:R-:W-:-:S04]  /*0090*/  LOP3.LUT R0, R0, 0x1fc, RZ, 0xc0, !PT ;  /* 0x000001fc00007812 */ /* 0x000fc800078ec0ff */
[----:B---3--:R-:W-:-:S05]  /*00a0*/  LEA R2, R3, R0, 0xa ;  /* 0x0000000003027211 */ /* 0x008fca00078e50ff */
[----:B------:R-:W-:-:S05]  /*00b0*/  IMAD.HI R0, R2, 0x66666667, RZ ;  /* 0x6666666702007827 */ /* 0x000fca00078e02ff */
[----:B------:R-:W-:-:S04]  /*00c0*/  SHF.R.U32.HI R3, RZ, 0x1f, R0 ;  /* 0x0000001fff037819 */ /* 0x000fc80000011600 */
[----:B------:R-:W-:-:S05]  /*00d0*/  LEA.HI.SX32 R3, R0, R3, 0x18 ;  /* 0x0000000300037211 */ /* 0x000fca00078fc2ff */
[----:B------:R-:W-:-:S04]  /*00e0*/  IMAD R19, R3, -0x280, R2 ;  /* 0xfffffd8003137824 */ /* 0x000fc800078e0202 */
[----:B--2---:R-:W-:-:S06]  /*00f0*/  IMAD.WIDE R12, R19, 0x4, R16 ;  /* 0x00000004130c7825 */ /* 0x004fcc00078e0210 */
[----:B------:R-:W2:Y:S01]  /*0100*/  LDG.E.EL.128 R12, desc[UR4][R12.64] ;  /* 0x000000040c0c7981 */ /* 0x000ea2000c2e1d00 */
[----:B------:R-:W-:Y:S01]  /*0110*/  IADD3 R3, R2, 0x200, RZ ;  /* 0x0000020002037810 */ /* 0x000fe20007ffe0ff */
[----:B----4-:R-:W-:-:S04]  /*0120*/  IMAD.WIDE R8, R19, 0x4, R20 ;  /* 0x0000000413087825 */ /* 0x010fc800078e0214 */
[----:B------:R-:W-:Y:S02]  /*0130*/  IMAD.HI R0, R3, 0x66666667, RZ ;  /* 0x6666666703007827 */ /* 0x000fe400078e02ff */
[----:B------:R-:W3:Y:S02]  /*0140*/  LDG.E.EL.128 R8, desc[UR4][R8.64] ;  /* 0x0000000408087981 */ /* 0x000ee4000c2e1d00 */
[----:B-----5:R-:W-:Y:S01]  /*0150*/  IMAD.WIDE R22, R2, 0x4, R22 ;  /* 0x0000000402167825 */ /* 0x020fe200078e0216 */
[----:B------:R-:W-:-:S04]  /*0160*/  SHF.R.U32.HI R25, RZ, 0x1f, R0 ;  /* 0x0000001fff197819 */ /* 0x000fc80000011600 */
[----:B------:R-:W3:Y:S01]  /*0170*/  LDG.E.128 R4, desc[UR4][R22.64] ;  /* 0x0000000416047981 */ /* 0x000ee2000c1e1d00 */
[----:B------:R-:W-:-:S03]  /*0180*/  LEA.HI.SX32 R0, R0, R25, 0x18 ;  /* 0x0000001900007211 */ /* 0x000fc600078fc2ff */
[----:B------:R1:W4:Y:S02]  /*0190*/  LDG.E.128 R28, desc[UR4][R22.64+0x800] ;  /* 0x00080004161c7981 */ /* 0x000324000c1e1d00 */
[----:B------:R-:W-:-:S04]  /*01a0*/  IMAD R3, R0, -0x280, R3 ;  /* 0xfffffd8000037824 */ /* 0x000fc800078e0203 */
[----:B------:R-:W-:Y:S01]  /*01b0*/  IMAD.WIDE R24, R3, 0x4, R20 ;  /* 0x0000000403187825 */ /* 0x000fe200078e0214 */
[----:B-1----:R-:W1:Y:S05]  /*01c0*/  LDC.64 R22, c[0x0][0x228] ;  /* 0x00008a00ff167b82 */ /* 0x002e6a0000000a00 */
[----:B------:R-:W4:Y:S01]  /*01d0*/  LDG.E.EL.128 R24, desc[UR4][R24.64] ;  /* 0x0000000418187981 */ /* 0x000f22000c2e1d00 */
[----:B------:R-:W-:Y:S01]  /*01e0*/  HFMA2.MMA R0, -RZ, RZ, 1.625, 0 ;  /* 0x3e800000ff007435 */ /* 0x000fe200000001ff */
[----:B-1----:R-:W-:-:S04]  /*01f0*/  IMAD.WIDE R34, R19, 0x4, R22 ;  /* 0x0000000413227825 */ /* 0x002fc800078e0216 */
[----:B--2---:R-:W-:Y:S01]  /*0200*/  FADD R18, R12, 9.9999997473787516356e-06 ;  /* 0x3727c5ac0c127421 */ /* 0x004fe20000000000 */
[----:B------:R-:W-:-:S05]  /*0210*/  FADD R20, R13, 9.9999997473787516356e-06 ;  /* 0x3727c5ac0d147421 */ /* 0x000fca0000000000 */
[----:B------:R-:W1:Y:S01]  /*0220*/  MUFU.SQRT R18, R18 ;  /* 0x0000001200127308 */ /* 0x000e620000002000 */
[----:B------:R-:W-:-:S07]  /*0230*/  FADD R14, R14, 9.9999997473787516356e-06 ;  /* 0x3727c5ac0e0e7421 */ /* 0x000fce0000000000 */
[----:B------:R-:W2:Y:S01]  /*0240*/  MUFU.SQRT R20, R20 ;  /* 0x0000001400147308 */ /* 0x000ea20000002000 */
[----:B------:R-:W-:-:S07]  /*0250*/  FADD R15, R15, 9.9999997473787516356e-06 ;  /* 0x3727c5ac0f0f7421 */ /* 0x000fce0000000000 */
[----:B------:R-:W5:Y:S01]  /*0260*/  MUFU.SQRT R12, R14 ;  /* 0x0000000e000c7308 */ /* 0x000f620000002000 */
[----:B-1----:R-:W-:-:S07]  /*0270*/  FSETP.GT.AND P6, PT, R18, 8.50705917302346158658e+37, PT ;  /* 0x7e8000001200780b */ /* 0x002fce0003fc4000 */
[----:B------:R-:W1:Y:S01]  /*0280*/  MUFU.SQRT R13, R15 ;  /* 0x0000000f000d7308 */ /* 0x000e620000002000 */
[----:B--2---:R-:W-:Y:S02]  /*0290*/  FSETP.GT.AND P5, PT, R20, 8.50705917302346158658e+37, PT ;  /* 0x7e8000001400780b */ /* 0x004fe40003fa4000 */
[----:B------:R-:W-:Y:S02]  /*02a0*/  FSETP.GEU.AND P4, PT, R18, 1.175494350822287508e-38, PT ;  /* 0x008000001200780b */ /* 0x000fe40003f8e000 */
[----:B------:R-:W-:Y:S02]  /*02b0*/  FSETP.GEU.AND P3, PT, R20, 1.175494350822287508e-38, PT ;  /* 0x008000001400780b */ /* 0x000fe40003f6e000 */
[----:B-----5:R-:W-:Y:S01]  /*02c0*/  FSETP.GT.AND P2, PT, R12, 8.50705917302346158658e+37, PT ;  /* 0x7e8000000c00780b */ /* 0x020fe20003f44000 */
[----:B------:R-:W-:Y:S01]  /*02d0*/  @P6 FMUL R18, R18, 0.25 ;  /* 0x3e80000012126820 */ /* 0x000fe20000400000 */
[----:B---3--:R-:W-:Y:S01]  /*02e0*/  FADD R4, R4, -R8 ;  /* 0x8000000804047221 */ /* 0x008fe20000000000 */
[----:B------:R-:W-:-:S02]  /*02f0*/  FSETP.GEU.AND P0, PT, R12, 1.175494350822287508e-38, PT ;  /* 0x008000000c00780b */ /* 0x000fc40003f0e000 */
[----:B------:R-:W-:Y:S02]  /*0300*/  FSEL R8, R0, 1, P6 ;  /* 0x3f80000000087808 */ /* 0x000fe40003000000 */
[----:B------:R-:W-:Y:S01]  /*0310*/  @P5 FMUL R20, R20, 0.25 ;  /* 0x3e80000014145820 */ /* 0x000fe20000400000 */
[C---:B-1----:R-:W-:Y:S01]  /*0320*/  FSETP.GT.AND P1, PT, R13.reuse, 8.50705917302346158658e+37, PT ;  /* 0x7e8000000d00780b */ /* 0x042fe20003f24000 */
[----:B------:R-:W-:Y:S01]  /*0330*/  @!P4 FMUL R18, R18, 16777216 ;  /* 0x4b8000001212c820 */ /* 0x000fe20000400000 */
[----:B------:R-:W-:Y:S01]  /*0340*/  FSETP.GEU.AND P6, PT, R13, 1.175494350822287508e-38, PT ;  /* 0x008000000d00780b */ /* 0x000fe20003fce000 */
[----:B------:R-:W-:Y:S01]  /*0350*/  @!P3 FMUL R20, R20, 16777216 ;  /* 0x4b8000001414b820 */ /* 0x000fe20000400000 */
[----:B------:R-:W-:Y:S02]  /*0360*/  FADD R5, R5, -R9 ;  /* 0x8000000905057221 */ /* 0x000fe40000000000 */
[----:B------:R-:W1:Y:S01]  /*0370*/  MUFU.RCP R9, R18 ;  /* 0x0000001200097308 */ /* 0x000e620000001000 */
[----:B------:R-:W-:Y:S01]  /*0380*/  @P2 FMUL R12, R12, 0.25 ;  /* 0x3e8000000c0c2820 */ /* 0x000fe20000400000 */
[----:B------:R-:W-:-:S06]  /*0390*/  FADD R7, R7, -R11 ;  /* 0x8000000b07077221 */ /* 0x000fcc0000000000 */
[----:B------:R-:W2:Y:S01]  /*03a0*/  MUFU.RCP R20, R20 ;  /* 0x0000001400147308 */ /* 0x000ea20000001000 */
[----:B------:R-:W-:Y:S01]  /*03b0*/  @P1 FMUL R13, R13, 0.25 ;  /* 0x3e8000000d0d1820 */ /* 0x000fe20000400000 */
[----:B------:R-:W-:Y:S01]  /*03c0*/  @!P0 FMUL R12, R12, 16777216 ;  /* 0x4b8000000c0c8820 */ /* 0x000fe20000400000 */
[----:B------:R-:W-:Y:S01]  /*03d0*/  FSEL R11, R0, 1, P5 ;  /* 0x3f800000000b7808 */ /* 0x000fe20002800000 */
[----:B----4-:R-:W-:Y:S01]  /*03e0*/  FADD R29, R29, -R25 ;  /* 0x800000191d1d7221 */ /* 0x010fe20000000000 */
[----:B------:R-:W-:Y:S01]  /*03f0*/  @!P6 FMUL R13, R13, 16777216 ;  /* 0x4b8000000d0de820 */ /* 0x000fe20000400000 */
[----:B------:R-:W-:Y:S01]  /*0400*/  FADD R24, R28, -R24 ;  /* 0x800000181c187221 */ /* 0x000fe20000000000 */
[----:B------:R-:W-:Y:S01]  /*0410*/  @!P4 FMUL R8, R8, 16777216 ;  /* 0x4b8000000808c820 */ /* 0x000fe20000400000 */
[----:B------:R-:W3:Y:S01]  /*0420*/  MUFU.RCP R25, R12 ;  /* 0x0000000c00197308 */ /* 0x000ee20000001000 */
[----:B------:R-:W-:Y:S02]  /*0430*/  @!P3 FMUL R11, R11, 16777216 ;  /* 0x4b8000000b0bb820 */ /* 0x000fe40000400000 */
[----:B-1----:R-:W-:Y:S01]  /*0440*/  FMUL R9, R9, R8 ;  /* 0x0000000809097220 */ /* 0x002fe20000400000 */
[----:B------:R-:W-:-:S04]  /*0450*/  FSEL R8, R0, 1, P2 ;  /* 0x3f80000000087808 */ /* 0x000fc80001000000 */
[----:B------:R-:W1:Y:S01]  /*0460*/  MUFU.RCP R28, R13 ;  /* 0x0000000d001c7308 */ /* 0x000e620000001000 */
[----:B--2---:R-:W-:Y:S01]  /*0470*/  FMUL R18, R20, R11 ;  /* 0x0000000b14127220 */ /* 0x004fe20000400000 */
[----:B------:R-:W-:Y:S01]  /*0480*/  FSEL R11, R0, 1, P1 ;  /* 0x3f800000000b7808 */ /* 0x000fe20000800000 */
[----:B------:R-:W-:Y:S01]  /*0490*/  @!P0 FMUL R8, R8, 16777216 ;  /* 0x4b80000008088820 */ /* 0x000fe20000400000 */
[----:B------:R-:W-:-:S03]  /*04a0*/  FMUL R21, R9, R4 ;  /* 0x0000000409157220 */ /* 0x000fc60000400000 */
[----:B------:R-:W-:Y:S01]  /*04b0*/  @!P6 FMUL R11, R11, 16777216 ;  /* 0x4b8000000b0be820 */ /* 0x000fe20000400000 */
[----:B---3--:R-:W-:Y:S01]  /*04c0*/  FMUL R25, R25, R8 ;  /* 0x0000000819197220 */ /* 0x008fe20000400000 */
[----:B------:R-:W-:Y:S01]  /*04d0*/  FADD R6, R6, -R10 ;  /* 0x8000000a06067221 */ /* 0x000fe20000000000 */
[----:B0-----:R-:W-:-:S04]  /*04e0*/  IMAD.WIDE R8, R19, 0x4, R32 ;  /* 0x0000000413087825 */ /* 0x001fc800078e0220 */
[----:B------:R-:W-:Y:S01]  /*04f0*/  FMUL R18, R18, R5 ;  /* 0x0000000512127220 */ /* 0x000fe20000400000 */
[----:B-1----:R-:W-:Y:S01]  /*0500*/  FMUL R28, R28, R11 ;  /* 0x0000000b1c1c7220 */ /* 0x002fe20000400000 */
[----:B------:R-:W-:Y:S01]  /*0510*/  FMUL R25, R25, R6 ;  /* 0x0000000619197220 */ /* 0x000fe20000400000 */
[----:B------:R-:W2:Y:S02]  /*0520*/  LDG.E.EL.128 R8, desc[UR4][R8.64] ;  /* 0x0000000408087981 */ /* 0x000ea4000c2e1d00 */
[----:B------:R-:W-:Y:S02]  /*0530*/  FMUL R28, R28, R7 ;  /* 0x000000071c1c7220 */ /* 0x000fe40000400000 */
[----:B------:R-:W2:Y:S01]  /*0540*/  LDG.E.EL.128 R4, desc[UR4][R34.64] ;  /* 0x0000000422047981 */ /* 0x000ea2000c2e1d00 */
[----:B------:R-:W-:-:S06]  /*0550*/  IMAD.WIDE R12, R3, 0x4, R16 ;  /* 0x00000004030c7825 */ /* 0x000fcc00078e0210 */
[----:B------:R-:W3:Y:S01]  /*0560*/  LDG.E.EL.128 R12, desc[UR4][R12.64] ;  /* 0x000000040c0c7981 */ /* 0x000ee2000c2e1d00 */
[----:B------:R-:W-:-:S04]  /*0570*/  IMAD.WIDE R16, R3, 0x4, R22 ;  /* 0x0000000403107825 */ /* 0x000fc800078e0216 */
[----:B------:R-:W-:-:S04]  /*0580*/  IMAD.WIDE R22, R3, 0x4, R32 ;  /* 0x0000000403167825 */ /* 0x000fc800078e0220 */
[----:B--2---:R-:W-:Y:S01]  /*0590*/  FFMA R4, R4, R21, R8 ;  /* 0x0000001504047223 */ /* 0x004fe20000000008 */
[----:B------:R-:W-:Y:S01]  /*05a0*/  FFMA R5, R5, R18, R9 ;  /* 0x0000001205057223 */ /* 0x000fe20000000009 */
[----:B------:R-:W2:Y:S04]  /*05b0*/  LDG.E.EL.128 R20, desc[UR4][R22.64] ;  /* 0x0000000416147981 */ /* 0x000ea8000c2e1d00 */
[----:B------:R-:W2:Y:S01]  /*05c0*/  LDG.E.EL.128 R16, desc[UR4][R16.64] ;  /* 0x0000000410107981 */ /* 0x000ea2000c2e1d00 */
[----:B---3--:R-:W-:-:S06]  /*05d0*/  FADD R3, R12, 9.9999997473787516356e-06 ;  /* 0x3727c5ac0c037421 */ /* 0x008fcc0000000000 */
[----:B------:R-:W0:Y:S01]  /*05e0*/  MUFU.SQRT R3, R3 ;  /* 0x0000000300037308 */ /* 0x000e220000002000 */
[----:B------:R-:W-:Y:S01]  /*05f0*/  FADD R13, R13, 9.9999997473787516356e-06 ;  /* 0x3727c5ac0d0d7421 */ /* 0x000fe20000000000 */
[----:B------:R-:W-:Y:S01]  /*0600*/  FADD R14, R14, 9.9999997473787516356e-06 ;  /* 0x3727c5ac0e0e7421 */ /* 0x000fe20000000000 */
[----:B------:R-:W-:Y:S01]  /*0610*/  FADD R15, R15, 9.9999997473787516356e-06 ;  /* 0x3727c5ac0f0f7421 */ /* 0x000fe20000000000 */
[----:B------:R-:W-:Y:S01]  /*0620*/  FFMA R6, R6, R25, R10 ;  /* 0x0000001906067223 */ /* 0x000fe2000000000a */
[----:B------:R-:W-:-:S03]  /*0630*/  FFMA R7, R7, R28, R11 ;  /* 0x0000001c07077223 */ /* 0x000fc6000000000b */
[----:B------:R-:W1:Y:S08]  /*0640*/  MUFU.SQRT R11, R13 ;  /* 0x0000000d000b7308 */ /* 0x000e700000002000 */
[----:B------:R-:W3:Y:S01]  /*0650*/  MUFU.SQRT R12, R14 ;  /* 0x0000000e000c7308 */ /* 0x000ee20000002000 */
[----:B0-----:R-:W-:-:S07]  /*0660*/  FSETP.GT.AND P6, PT, R3, 8.50705917302346158658e+37, PT ;  /* 0x7e8000000300780b */ /* 0x001fce0003fc4000 */
[----:B------:R-:W0:Y:S01]  /*0670*/  MUFU.SQRT R10, R15 ;  /* 0x0000000f000a7308 */ /* 0x000e220000002000 */
[----:B------:R-:W-:Y:S02]  /*0680*/  FSETP.GEU.AND P5, PT, R3, 1.175494350822287508e-38, PT ;  /* 0x008000000300780b */ /* 0x000fe40003fae000 */
[----:B-1----:R-:W-:Y:S02]  /*0690*/  FSETP.GT.AND P4, PT, R11, 8.50705917302346158658e+37, PT ;  /* 0x7e8000000b00780b */ /* 0x002fe40003f84000 */
[----:B---3--:R-:W-:Y:S01]  /*06a0*/  FSETP.GT.AND P2, PT, R12, 8.50705917302346158658e+37, PT ;  /* 0x7e8000000c00780b */ /* 0x008fe20003f44000 */
[----:B------:R-:W-:Y:S01]  /*06b0*/  @P6 FMUL R3, R3, 0.25 ;  /* 0x3e80000003036820 */ /* 0x000fe20000400000 */
[----:B------:R-:W-:Y:S02]  /*06c0*/  FSEL R8, R0, 1, P6 ;  /* 0x3f80000000087808 */ /* 0x000fe40003000000 */
[----:B------:R-:W-:Y:S02]  /*06d0*/  FSETP.GEU.AND P3, PT, R11, 1.175494350822287508e-38, PT ;  /* 0x008000000b00780b */ /* 0x000fe40003f6e000 */
[----:B0-----:R-:W-:-:S02]  /*06e0*/  FSETP.GT.AND P1, PT, R10, 8.50705917302346158658e+37, PT ;  /* 0x7e8000000a00780b */ /* 0x001fc40003f24000 */
[----:B------:R-:W-:Y:S02]  /*06f0*/  FSETP.GEU.AND P0, PT, R12, 1.175494350822287508e-38, PT ;  /* 0x008000000c00780b */ /* 0x000fe40003f0e000 */
[----:B------:R-:W-:Y:S01]  /*0700*/  FSETP.GEU.AND P6, PT, R10, 1.175494350822287508e-38, PT ;  /* 0x008000000a00780b */ /* 0x000fe20003fce000 */
[----:B------:R-:W-:Y:S01]  /*0710*/  @!P5 FMUL R3, R3, 16777216 ;  /* 0x4b8000000303d820 */ /* 0x000fe20000400000 */
[----:B------:R-:W-:Y:S01]  /*0720*/  @P4 FMUL R11, R11, 0.25 ;  /* 0x3e8000000b0b4820 */ /* 0x000fe20000400000 */
[----:B------:R-:W-:-:S04]  /*0730*/  @P2 FMUL R12, R12, 0.25 ;  /* 0x3e8000000c0c2820 */ /* 0x000fc80000400000 */
[----:B------:R-:W0:Y:S02]  /*0740*/  MUFU.RCP R3, R3 ;  /* 0x0000000300037308 */ /* 0x000e240000001000 */
[----:B------:R-:W-:Y:S01]  /*0750*/  @P1 FMUL R10, R10, 0.25 ;  /* 0x3e8000000a0a1820 */ /* 0x000fe20000400000 */
[----:B------:R-:W-:Y:S01]  /*0760*/  @!P3 FMUL R11, R11, 16777216 ;  /* 0x4b8000000b0bb820 */ /* 0x000fe20000400000 */
[----:B------:R-:W-:Y:S02]  /*0770*/  @!P0 FMUL R12, R12, 16777216 ;  /* 0x4b8000000c0c8820 */ /* 0x000fe40000400000 */
[----:B------:R-:W-:Y:S01]  /*0780*/  @!P6 FMUL R10, R10, 16777216 ;  /* 0x4b8000000a0ae820 */ /* 0x000fe20000400000 */
[----:B------:R-:W-:Y:S02]  /*0790*/  @!P5 FMUL R8, R8, 16777216 ;  /* 0x4b8000000808d820 */ /* 0x000fe40000400000 */
[----:B------:R-:W1:Y:S01]  /*07a0*/  MUFU.RCP R11, R11 ;  /* 0x0000000b000b7308 */ /* 0x000e620000001000 */
[----:B------:R-:W-:-:S07]  /*07b0*/  FSEL R14, R0, 1, P4 ;  /* 0x3f800000000e7808 */ /* 0x000fce0002000000 */
[----:B------:R-:W3:Y:S01]  /*07c0*/  MUFU.RCP R12, R12 ;  /* 0x0000000c000c7308 */ /* 0x000ee20000001000 */
[----:B------:R-:W-:-:S07]  /*07d0*/  FSEL R13, R0, 1, P2 ;  /* 0x3f800000000d7808 */ /* 0x000fce0001000000 */
[----:B------:R-:W4:Y:S01]  /*07e0*/  MUFU.RCP R10, R10 ;  /* 0x0000000a000a7308 */ /* 0x000f220000001000 */
[----:B------:R-:W-:Y:S01]  /*07f0*/  FSEL R15, R0, 1, P1 ;  /* 0x3f800000000f7808 */ /* 0x000fe20000800000 */
[----:B0-----:R-:W-:Y:S02]  /*0800*/  FMUL R3, R3, R8 ;  /* 0x0000000803037220 */ /* 0x001fe40000400000 */
[----:B------:R-:W0:Y:S01]  /*0810*/  LDC.64 R8, c[0x0][0x238] ;  /* 0x00008e00ff087b82 */ /* 0x000e220000000a00 */
[----:B------:R-:W-:Y:S01]  /*0820*/  @!P3 FMUL R14, R14, 16777216 ;  /* 0x4b8000000e0eb820 */ /* 0x000fe20000400000 */
[----:B------:R-:W-:Y:S01]  /*0830*/  @!P0 FMUL R13, R13, 16777216 ;  /* 0x4b8000000d0d8820 */ /* 0x000fe20000400000 */
[----:B------:R-:W-:Y:S01]  /*0840*/  @!P6 FMUL R15, R15, 16777216 ;  /* 0x4b8000000f0fe820 */ /* 0x000fe20000400000 */
[----:B------:R-:W-:Y:S01]  /*0850*/  FADD R26, R30, -R26 ;  /* 0x8000001a1e1a7221 */ /* 0x000fe20000000000 */
[----:B------:R-:W-:Y:S01]  /*0860*/  FADD R27, R31, -R27 ;  /* 0x8000001b1f1b7221 */ /* 0x000fe20000000000 */
[----:B-1----:R-:W-:Y:S01]  /*0870*/  FMUL R14, R11, R14 ;  /* 0x0000000e0b0e7220 */ /* 0x002fe20000400000 */
[----:B---3--:R-:W-:Y:S01]  /*0880*/  FMUL R13, R12, R13 ;  /* 0x0000000d0c0d7220 */ /* 0x008fe20000400000 */
[----:B----4-:R-:W-:Y:S01]  /*0890*/  FMUL R0, R10, R15 ;  /* 0x0000000f0a007220 */ /* 0x010fe20000400000 */
[----:B------:R-:W-:Y:S01]  /*08a0*/  FMUL R3, R3, R24 ;  /* 0x0000001803037220 */ /* 0x000fe20000400000 */
[----:B------:R-:W-:Y:S01]  /*08b0*/  FMUL R14, R14, R29 ;  /* 0x0000001d0e0e7220 */ /* 0x000fe20000400000 */
[----:B------:R-:W-:Y:S01]  /*08c0*/  FMUL R13, R13, R26 ;  /* 0x0000001a0d0d7220 */ /* 0x000fe20000400000 */
[----:B------:R-:W-:Y:S01]  /*08d0*/  FMUL R0, R0, R27 ;  /* 0x0000001b00007220 */ /* 0x000fe20000400000 */
[----:B------:R-:W-:-:S02]  /*08e0*/  FSETP.GEU.AND P6, PT, R7, RZ, PT ;  /* 0x000000ff0700720b */ /* 0x000fc40003fce000 */
[----:B------:R-:W-:Y:S02]  /*08f0*/  FSETP.GEU.AND P0, PT, R6, RZ, PT ;  /* 0x000000ff0600720b */ /* 0x000fe40003f0e000 */
[----:B------:R-:W-:Y:S02]  /*0900*/  SEL R7, R7, RZ, P6 ;  /* 0x000000ff07077207 */ /* 0x000fe40003000000 */
[C---:B------:R-:W-:Y:S02]  /*0910*/  FSETP.GEU.AND P1, PT, R5.reuse, RZ, PT ;  /* 0x000000ff0500720b */ /* 0x040fe40003f2e000 */
[----:B------:R-:W-:Y:S01]  /*0920*/  FSETP.GEU.AND P2, PT, R4, RZ, PT ;  /* 0x000000ff0400720b */ /* 0x000fe20003f4e000 */
[----:B0-----:R-:W-:Y:S01]  /*0930*/  IMAD.WIDE R8, R2, 0x4, R8 ;  /* 0x0000000402087825 */ /* 0x001fe200078e0208 */
[----:B------:R-:W-:Y:S02]  /*0940*/  SEL R6, R6, RZ, P0 ;  /* 0x000000ff06067207 */ /* 0x000fe40000000000 */
[----:B------:R-:W-:-:S02]  /*0950*/  SEL R5, R5, RZ, P1 ;  /* 0x000000ff05057207 */ /* 0x000fc40000800000 */
[----:B------:R-:W-:-:S05]  /*0960*/  SEL R4, R4, RZ, P2 ;  /* 0x000000ff04047207 */ /* 0x000fca0001000000 */
[----:B------:R-:W-:Y:S01]  /*0970*/  STG.E.128 desc[UR4][R8.64], R4 ;  /* 0x0000000408007986 */ /* 0x000fe2000c101d04 */
[----:B--2---:R-:W-:Y:S01]  /*0980*/  FFMA R3, R16, R3, R20 ;  /* 0x0000000310037223 */ /* 0x004fe20000000014 */
[----:B------:R-:W-:Y:S01]  /*0990*/  FFMA R14, R17, R14, R21 ;  /* 0x0000000e110e7223 */ /* 0x000fe20000000015 */
[----:B------:R-:W-:Y:S01]  /*09a0*/  FFMA R13, R18, R13, R22 ;  /* 0x0000000d120d7223 */ /* 0x000fe20000000016 */
[----:B------:R-:W-:Y:S02]  /*09b0*/  FFMA R0, R19, R0, R23 ;  /* 0x0000000013007223 */ /* 0x000fe40000000017 */
[----:B------:R-:W-:Y:S02]  /*09c0*/  FSETP.GEU.AND P5, PT, R3, RZ, PT ;  /* 0x000000ff0300720b */ /* 0x000fe40003fae000 */
[----:B------:R-:W-:Y:S02]  /*09d0*/  FSETP.GEU.AND P3, PT, R13, RZ, PT ;  /* 0x000000ff0d00720b */ /* 0x000fe40003f6e000 */
[----:B------:R-:W-:-:S02]  /*09e0*/  FSETP.GEU.AND P4, PT, R14, RZ, PT ;  /* 0x000000ff0e00720b */ /* 0x000fc40003f8e000 */
[----:B------:R-:W-:Y:S02]  /*09f0*/  FSETP.GEU.AND P6, PT, R0, RZ, PT ;  /* 0x000000ff0000720b */ /* 0x000fe40003fce000 */
[----:B------:R-:W-:Y:S02]  /*0a00*/  SEL R18, R13, RZ, P3 ;  /* 0x000000ff0d127207 */ /* 0x000fe40001800000 */
[----:B------:R-:W-:Y:S02]  /*0a10*/  SEL R17, R14, RZ, P4 ;  /* 0x000000ff0e117207 */ /* 0x000fe40002000000 */
[----:B------:R-:W-:Y:S02]  /*0a20*/  SEL R16, R3, RZ, P5 ;  /* 0x000000ff03107207 */ /* 0x000fe40002800000 */
[----:B------:R-:W-:-:S05]  /*0a30*/  SEL R19, R0, RZ, P6 ;  /* 0x000000ff00137207 */ /* 0x000fca0003000000 */
[----:B------:R-:W-:Y:S01]  /*0a40*/  STG.E.128 desc[UR4][R8.64+0x800], R16 ;  /* 0x0008001008007986 */ /* 0x000fe2000c101d04 */
[----:B------:R-:W-:Y:S05]  /*0a50*/  EXIT ;  /* 0x000000000000794d */ /* 0x000fea0003800000 */
.L_x_0:
[----:B------:R-:W-:-:S00]  /*0a60*/  BRA `(.L_x_0) ;  /* 0xfffffffc00fc7947 */ /* 0x000fc0000383ffff */
[----:B------:R-:W-:-:S00]  /*0a70*/  NOP ;  /* 0x0000000000007918 */ /* 0x000fc00000000000 */
        /* <DEDUP_REMOVED lines=8> */
.L_x_1:


//--------------------- .nv.global.init           --------------------------
	.section	.nv.global.init,"aw",@progbits
.nv.global.init:
	.type		_$_str,@object
	.size		_$_str,(_$_str_$_2 - _$_str)
_$_str:
        /*0000*/ 	.byte	0x5f, 0x5f, 0x43, 0x55, 0x44, 0x41, 0x5f, 0x46, 0x54, 0x5a, 0x00
	.type		_$_str_$_2,@object
	.size		_$_str_$_2,(.L_1 - _$_str_$_2)
_$_str_$_2:
        /*000b*/ 	.byte	0x5f, 0x5f, 0x43, 0x55, 0x44, 0x41, 0x5f, 0x50, 0x52, 0x45, 0x43, 0x5f, 0x53, 0x51, 0x52, 0x54
        /*001b*/ 	.byte	0x00
.L_1:


//--------------------- .nv.constant0.triton_poi_fused__native_batch_norm_legit_no_training_relu_19 --------------------------
	.section	.nv.constant0.triton_poi_fused__native_batch_norm_legit_no_training_relu_19,"a",@progbits
	.sectionflags	@""
	.align	4
.nv.constant0.triton_poi_fused__native_batch_norm_legit_no_training_relu_19:
	.zero		580
